//
// Generated by NVIDIA NVVM Compiler
//
// Compiler Build ID: CL-36424714
// Cuda compilation tools, release 13.0, V13.0.88
// Based on NVVM 20.0.0
//

.version 9.0
.target sm_100
.address_size 64

	// .globl	_Z11HelloThreadv
.extern .func  (.param .b32 func_retval0) vprintf
(
	.param .b64 vprintf_param_0,
	.param .b64 vprintf_param_1
)
;
.global .align 1 .b8 $str[60] = {72, 101, 108, 108, 111, 32, 84, 104, 114, 101, 97, 100, 115, 33, 32, 32, 98, 108, 107, 32, 37, 50, 100, 64, 40, 37, 100, 44, 37, 100, 44, 37, 100, 41, 44, 32, 116, 104, 114, 37, 50, 100, 64, 40, 37, 100, 44, 37, 100, 44, 37, 100, 41, 44, 32, 37, 51, 100, 10};

.visible .entry _Z11HelloThreadv()
{
	.local .align 8 .b8 	__local_depot0[40];
	.reg .b64 	%SP;
	.reg .b64 	%SPL;
	.reg .b32 	%r<19>;
	.reg .b64 	%rd<5>;

	mov.u64 	%SPL, __local_depot0;
	cvta.local.u64 	%SP, %SPL;
	add.u64 	%rd1, %SP, 0;
	add.u64 	%rd2, %SPL, 0;
	mov.u32 	%r1, %ctaid.x;
	mov.u32 	%r2, %ctaid.y;
	mov.u32 	%r3, %ntid.x;
	mov.u32 	%r4, %ctaid.z;
	mov.u32 	%r5, %ntid.y;
	mad.lo.s32 	%r6, %r4, %r5, %r2;
	mad.lo.s32 	%r7, %r6, %r3, %r1;
	mov.u32 	%r8, %tid.x;
	mov.u32 	%r9, %tid.y;
	shl.b32 	%r10, %r9, 1;
	add.s32 	%r11, %r10, %r8;
	mov.u32 	%r12, %tid.z;
	shl.b32 	%r13, %r12, 2;
	add.s32 	%r14, %r11, %r13;
	shl.b32 	%r15, %r7, 3;
	add.s32 	%r16, %r15, %r14;
	st.local.v2.u32 	[%rd2], {%r7, %r1};
	st.local.v2.u32 	[%rd2+8], {%r2, %r4};
	st.local.v2.u32 	[%rd2+16], {%r14, %r8};
	st.local.v2.u32 	[%rd2+24], {%r9, %r12};
	st.local.u32 	[%rd2+32], %r16;
	mov.u64 	%rd3, $str;
	cvta.global.u64 	%rd4, %rd3;
	{ // callseq 0, 0
	.param .b64 param0;
	st.param.b64 	[param0], %rd4;
	.param .b64 param1;
	st.param.b64 	[param1], %rd1;
	.param .b32 retval0;
	call.uni (retval0), 
	vprintf, 
	(
	param0, 
	param1
	);
	ld.param.b32 	%r17, [retval0];
	} // callseq 0
	ret;

}


// ===== COMPILED SASS (sm_100) =====

	.target	sm_100

	.elftype	@"ET_EXEC"


//--------------------- .note.nv.tkinfo           --------------------------
	.section	.note.nv.tkinfo,"",@"SHT_NOTE"
	.sectionflags	@"SHF_NOTE_NV_TKINFO"
	.tkinfo
        /*0018*/ 	.word	0x00000002
        /*0030*/ 	.string	""
        /*0030*/ 	.string	"ptxas"
        /*0030*/ 	.string	"Cuda compilation tools, release 13.0, V13.0.88"
        /*0030*/ 	.string	"Build cuda_13.0.r13.0/compiler.36424714_0"
        /*0030*/ 	.string	"-arch sm_100 -m 64 "



//--------------------- .note.nv.cuinfo           --------------------------
	.section	.note.nv.cuinfo,"",@"SHT_NOTE"
	.sectionflags	@"SHF_NOTE_NV_CUINFO"
        /*0018*/ 	.short	0x0002
        /*001a*/ 	.short	0x0064
        /*001c*/ 	.short	0x0082
	.zero		2


//--------------------- .nv.info                  --------------------------
	.section	.nv.info,"",@"SHT_CUDA_INFO"
	.align	4


	//----- nvinfo : EIATTR_REGCOUNT
	.align		4
        /*0000*/ 	.byte	0x04, 0x2f
        /*0002*/ 	.short	(.L_2 - .L_1)
	.align		4
.L_1:
        /*0004*/ 	.word	index@(_Z11HelloThreadv)
        /*0008*/ 	.word	0x00000018


	//----- nvinfo : EIATTR_FRAME_SIZE
	.align		4
.L_2:
        /*000c*/ 	.byte	0x04, 0x11
        /*000e*/ 	.short	(.L_4 - .L_3)
	.align		4
.L_3:
        /*0010*/ 	.word	index@(_Z11HelloThreadv)
        /*0014*/ 	.word	0x00000028


	//----- nvinfo : EIATTR_MIN_STACK_SIZE
	.align		4
.L_4:
        /*0018*/ 	.byte	0x04, 0x12
        /*001a*/ 	.short	(.L_6 - .L_5)
	.align		4
.L_5:
        /*001c*/ 	.word	index@(_Z11HelloThreadv)
        /*0020*/ 	.word	0x00000028
.L_6:


//--------------------- .nv.compat                --------------------------
	.section	.nv.compat,"",@"SHT_CUDA_COMPAT_INFO"
	.align	4
        /*0000*/ 	.byte	0x02, 0x09, 0x00, 0x00, 0x02, 0x02, 0x01, 0x00, 0x02, 0x05, 0x05, 0x00, 0x03, 0x07, 0x01, 0x01
        /*0010*/ 	.byte	0x02, 0x03, 0x00, 0x00, 0x02, 0x06, 0x01, 0x00, 0x04, 0x0b, 0x08, 0x00, 0x09, 0x00, 0x00, 0x00
        /*0020*/ 	.byte	0x00, 0x00, 0x00, 0x00


//--------------------- .nv.info._Z11HelloThreadv --------------------------
	.section	.nv.info._Z11HelloThreadv,"",@"SHT_CUDA_INFO"
	.sectionflags	@""
	.align	4


	//----- nvinfo : EIATTR_CUDA_API_VERSION
	.align		4
        /*0000*/ 	.byte	0x04, 0x37
        /*0002*/ 	.short	(.L_8 - .L_7)
.L_7:
        /*0004*/ 	.word	0x00000082


	//----- nvinfo : EIATTR_SPARSE_MMA_MASK
	.align		4
.L_8:
        /*0008*/ 	.byte	0x03, 0x50
        /*000a*/ 	.short	0x0000


	//----- nvinfo : EIATTR_MAXREG_COUNT
	.align		4
        /*000c*/ 	.byte	0x03, 0x1b
        /*000e*/ 	.short	0x00ff


	//----- nvinfo : EIATTR_EXTERNS
	.align		4
        /*0010*/ 	.byte	0x04, 0x0f
        /*0012*/ 	.short	(.L_10 - .L_9)


	//   ....[0]....
	.align		4
.L_9:
        /*0014*/ 	.word	index@(vprintf)


	//----- nvinfo : EIATTR_MERCURY_ISA_VERSION
	.align		4
.L_10:
        /*0018*/ 	.byte	0x03, 0x5f
        /*001a*/ 	.short	0x0101


	//----- nvinfo : EIATTR_VRC_CTA_INIT_COUNT
	.align		4
        /*001c*/ 	.byte	0x02, 0x4a
	.zero		1
	.zero		1


	//----- nvinfo : EIATTR_SYSCALL_OFFSETS
	.align		4
        /*0020*/ 	.byte	0x04, 0x46
        /*0022*/ 	.short	(.L_12 - .L_11)


	//   ....[0]....
.L_11:
        /*0024*/ 	.word	0x000001e0


	//----- nvinfo : EIATTR_EXIT_INSTR_OFFSETS
	.align		4
.L_12:
        /*0028*/ 	.byte	0x04, 0x1c
        /*002a*/ 	.short	(.L_14 - .L_13)


	//   ....[0]....
.L_13:
        /*002c*/ 	.word	0x000001f0


	//----- nvinfo : EIATTR_SW_WAR
	.align		4
.L_14:
        /*0030*/ 	.byte	0x04, 0x36
        /*0032*/ 	.short	(.L_16 - .L_15)
.L_15:
        /*0034*/ 	.word	0x00000008
.L_16:


//--------------------- .nv.callgraph             --------------------------
	.section	.nv.callgraph,"",@"SHT_CUDA_CALLGRAPH"
	.align	4
	.sectionentsize	8
	.align		4
        /*0000*/ 	.word	0x00000000
	.align		4
        /*0004*/ 	.word	0xffffffff
	.align		4
        /*0008*/ 	.word	index@(_Z11HelloThreadv)
	.align		4
        /*000c*/ 	.word	index@(vprintf)
	.align		4
        /*0010*/ 	.word	0x00000000
	.align		4
        /*0014*/ 	.word	0xfffffffe
	.align		4
        /*0018*/ 	.word	0x00000000
	.align		4
        /*001c*/ 	.word	0xfffffffd
	.align		4
        /*0020*/ 	.word	0x00000000
	.align		4
        /*0024*/ 	.word	0xfffffffc


//--------------------- .nv.constant4             --------------------------
	.section	.nv.constant4,"a",@progbits
	.align	8
	.align		8
.nv.constant4:
        /*0000*/ 	.dword	vprintf
	.align		8
        /*0008*/ 	.dword	$str


//--------------------- .text._Z11HelloThreadv    --------------------------
	.section	.text._Z11HelloThreadv,"ax",@progbits
	.align	128
        .global         _Z11HelloThreadv
        .type           _Z11HelloThreadv,@function
        .size           _Z11HelloThreadv,(.L_x_2 - _Z11HelloThreadv)
        .other          _Z11HelloThreadv,@"STO_CUDA_ENTRY STV_DEFAULT"
_Z11HelloThreadv:
.text._Z11HelloThreadv:
[----:B------:R-:W0:Y:S01]  /*0000*/  LDC R1, c[0x0][0x37c] ;  /* 0x0000df00ff017b82 */ /* 0x000e220000000800 */
[----:B------:R-:W1:Y:S01]  /*0010*/  S2R R9, SR_TID.X ;  /* 0x0000000000097919 */ /* 0x000e620000002100 */
[----:B------:R-:W2:Y:S01]  /*0020*/  LDCU UR5, c[0x0][0x2fc] ;  /* 0x00005f80ff0577ac */ /* 0x000ea20008000800 */
[----:B------:R-:W-:Y:S01]  /*0030*/  MOV R10, 0x0 ;  /* 0x00000000000a7802 */ /* 0x000fe20000000f00 */
[----:B0-----:R-:W-:Y:S01]  /*0040*/  VIADD R1, R1, 0xffffffd8 ;  /* 0xffffffd801017836 */ /* 0x001fe20000000000 */
[----:B------:R-:W1:Y:S01]  /*0050*/  S2R R12, SR_TID.Y ;  /* 0x00000000000c7919 */ /* 0x000e620000002200 */
[----:B------:R-:W0:Y:S01]  /*0060*/  LDCU UR4, c[0x0][0x360] ;  /* 0x00006c00ff0477ac */ /* 0x000e220008000800 */
[----:B------:R-:W3:Y:S01]  /*0070*/  S2R R4, SR_CTAID.Y ;  /* 0x0000000000047919 */ /* 0x000ee20000002600 */
[----:B------:R-:W3:Y:S01]  /*0080*/  LDCU UR6, c[0x0][0x364] ;  /* 0x00006c80ff0677ac */ /* 0x000ee20008000800 */
[----:B------:R-:W4:Y:S01]  /*0090*/  LDC.64 R10, c[0x4][R10] ;  /* 0x010000000a0a7b82 */ /* 0x000f220000000a00 */
[----:B------:R-:W3:Y:S01]  /*00a0*/  S2R R5, SR_CTAID.Z ;  /* 0x0000000000057919 */ /* 0x000ee20000002700 */
[----:B------:R-:W0:Y:S01]  /*00b0*/  S2R R3, SR_CTAID.X ;  /* 0x0000000000037919 */ /* 0x000e220000002500 */
[----:B------:R-:W5:Y:S01]  /*00c0*/  S2R R13, SR_TID.Z ;  /* 0x00000000000d7919 */ /* 0x000f620000002300 */
[----:B-1----:R-:W-:Y:S01]  /*00d0*/  LEA R8, R12, R9, 0x1 ;  /* 0x000000090c087211 */ /* 0x002fe200078e08ff */
[----:B---3--:R-:W-:Y:S01]  /*00e0*/  IMAD R2, R5, UR6, R4 ;  /* 0x0000000605027c24 */ /* 0x008fe2000f8e0204 */
[----:B------:R-:W1:Y:S01]  /*00f0*/  LDCU.64 UR6, c[0x4][0x8] ;  /* 0x01000100ff0677ac */ /* 0x000e620008000a00 */
[----:B------:R1:W-:Y:S02]  /*0100*/  STL.64 [R1+0x8], R4 ;  /* 0x0000080401007387 */ /* 0x0003e40000100a00 */
[----:B0-----:R-:W-:Y:S01]  /*0110*/  IMAD R2, R2, UR4, R3 ;  /* 0x0000000402027c24 */ /* 0x001fe2000f8e0203 */
[----:B------:R-:W0:Y:S01]  /*0120*/  LDCU UR4, c[0x0][0x2f8] ;  /* 0x00005f00ff0477ac */ /* 0x000e220008000800 */
[----:B-----5:R-:W-:Y:S01]  /*0130*/  IMAD R8, R13, 0x4, R8 ;  /* 0x000000040d087824 */ /* 0x020fe200078e0208 */
[----:B------:R3:W-:Y:S04]  /*0140*/  STL.64 [R1+0x18], R12 ;  /* 0x0000180c01007387 */ /* 0x0007e80000100a00 */
[----:B------:R-:W-:Y:S01]  /*0150*/  LEA R0, R2, R8, 0x3 ;  /* 0x0000000802007211 */ /* 0x000fe200078e18ff */
[----:B------:R3:W-:Y:S04]  /*0160*/  STL.64 [R1+0x10], R8 ;  /* 0x0000100801007387 */ /* 0x0007e80000100a00 */
[----:B------:R3:W-:Y:S01]  /*0170*/  STL.64 [R1], R2 ;  /* 0x0000000201007387 */ /* 0x0007e20000100a00 */
[----:B-1----:R-:W-:Y:S01]  /*0180*/  IMAD.U32 R4, RZ, RZ, UR6 ;  /* 0x00000006ff047e24 */ /* 0x002fe2000f8e00ff */
[----:B------:R-:W-:-:S02]  /*0190*/  MOV R5, UR7 ;  /* 0x0000000700057c02 */ /* 0x000fc40008000f00 */
[----:B------:R3:W-:Y:S01]  /*01a0*/  STL [R1+0x20], R0 ;  /* 0x0000200001007387 */ /* 0x0007e20000100800 */
[----:B0-----:R-:W-:-:S05]  /*01b0*/  IADD3 R6, P0, PT, R1, UR4, RZ ;  /* 0x0000000401067c10 */ /* 0x001fca000ff1e0ff */
[----:B--2-4-:R-:W-:-:S08]  /*01c0*/  IMAD.X R7, RZ, RZ, UR5, P0 ;  /* 0x00000005ff077e24 */ /* 0x014fd000080e06ff */
[----:B------:R-:W-:-:S07]  /*01d0*/  LEPC R20, `(.L_x_0) ;  /* 0x000000001014794e */ /* 0x000fce0000000000 */
[----:B---3--:R-:W-:Y:S05]  /*01e0*/  CALL.ABS.NOINC R10 ;  /* 0x000000000a007343 */ /* 0x008fea0003c00000 */
.L_x_0:
[----:B------:R-:W-:Y:S05]  /*01f0*/  EXIT ;  /* 0x000000000000794d */ /* 0x000fea0003800000 */
.L_x_1:
[----:B------:R-:W-:-:S00]  /*0200*/  BRA `(.L_x_1) ;  /* 0xfffffffc00fc7947 */ /* 0x000fc0000383ffff */
[----:B------:R-:W-:-:S00]  /*0210*/  NOP ;  /* 0x0000000000007918 */ /* 0x000fc00000000000 */
        /* <DEDUP_REMOVED lines=14> */
.L_x_2:


//--------------------- .nv.global.init           --------------------------
	.section	.nv.global.init,"aw",@progbits
.nv.global.init:
	.type		$str,@object
	.size		$str,(.L_0 - $str)
$str:
        /*0000*/ 	.byte	0x48, 0x65, 0x6c, 0x6c, 0x6f, 0x20, 0x54, 0x68, 0x72, 0x65, 0x61, 0x64, 0x73, 0x21, 0x20, 0x20
        /*0010*/ 	.byte	0x62, 0x6c, 0x6b, 0x20, 0x25, 0x32, 0x64, 0x40, 0x28, 0x25, 0x64, 0x2c, 0x25, 0x64, 0x2c, 0x25
        /*0020*/ 	.byte	0x64, 0x29, 0x2c, 0x20, 0x74, 0x68, 0x72, 0x25, 0x32, 0x64, 0x40, 0x28, 0x25, 0x64, 0x2c, 0x25
        /*0030*/ 	.byte	0x64, 0x2c, 0x25, 0x64, 0x29, 0x2c, 0x20, 0x25, 0x33, 0x64, 0x0a, 0x00
.L_0:


//--------------------- .nv.shared.reserved.0     --------------------------
	.section	.nv.shared.reserved.0,"aw",@nobits
	.weak		__nv_reservedSMEM_offset_0_alias
	.size		__nv_reservedSMEM_offset_0_alias, 0, 64
	.other		__nv_reservedSMEM_offset_0_alias,@"STO_CUDA_RESERVED_SHARED STV_DEFAULT"
__nv_reservedSMEM_offset_0_alias:
	.zero		0
	.zero		64


//--------------------- .nv.constant0._Z11HelloThreadv --------------------------
	.section	.nv.constant0._Z11HelloThreadv,"a",@progbits
	.sectionflags	@""
	.align	4
.nv.constant0._Z11HelloThreadv:
	.zero		896


//--------------------- SYMBOLS --------------------------

	.type		.nv.reservedSmem.offset0,@object
	.size		.nv.reservedSmem.offset0,0x4
	.type		vprintf,@function
